//
// Generated by NVIDIA NVVM Compiler
//
// Compiler Build ID: CL-36424714
// Cuda compilation tools, release 13.0, V13.0.88
// Based on NVVM 20.0.0
//

.version 9.0
.target sm_100
.address_size 64

	// .globl	_Z4fillPim

.visible .entry _Z4fillPim(
	.param .u64 .ptr .align 1 _Z4fillPim_param_0,
	.param .u64 _Z4fillPim_param_1
)
{
	.reg .pred 	%p<2>;
	.reg .b32 	%r<5>;
	.reg .b64 	%rd<7>;

	ld.param.u64 	%rd2, [_Z4fillPim_param_0];
	ld.param.u64 	%rd3, [_Z4fillPim_param_1];
	mov.u32 	%r2, %ctaid.x;
	mov.u32 	%r3, %ntid.x;
	mov.u32 	%r4, %tid.x;
	mad.lo.s32 	%r1, %r2, %r3, %r4;
	cvt.u64.u32 	%rd1, %r1;
	setp.le.u64 	%p1, %rd3, %rd1;
	@%p1 bra 	$L__BB0_2;
	cvta.to.global.u64 	%rd4, %rd2;
	shl.b64 	%rd5, %rd1, 2;
	add.s64 	%rd6, %rd4, %rd5;
	st.global.u32 	[%rd6], %r1;
$L__BB0_2:
	ret;

}
	// .globl	_Z4sendPiS_m
.visible .entry _Z4sendPiS_m(
	.param .u64 .ptr .align 1 _Z4sendPiS_m_param_0,
	.param .u64 .ptr .align 1 _Z4sendPiS_m_param_1,
	.param .u64 _Z4sendPiS_m_param_2
)
{
	.reg .pred 	%p<2>;
	.reg .b32 	%r<6>;
	.reg .b64 	%rd<10>;

	ld.param.u64 	%rd2, [_Z4sendPiS_m_param_0];
	ld.param.u64 	%rd3, [_Z4sendPiS_m_param_1];
	ld.param.u64 	%rd4, [_Z4sendPiS_m_param_2];
	mov.u32 	%r1, %ctaid.x;
	mov.u32 	%r2, %ntid.x;
	mov.u32 	%r3, %tid.x;
	mad.lo.s32 	%r4, %r1, %r2, %r3;
	cvt.u64.u32 	%rd1, %r4;
	setp.le.u64 	%p1, %rd4, %rd1;
	@%p1 bra 	$L__BB1_2;
	cvta.to.global.u64 	%rd5, %rd2;
	cvta.to.global.u64 	%rd6, %rd3;
	shl.b64 	%rd7, %rd1, 2;
	add.s64 	%rd8, %rd5, %rd7;
	ld.global.u32 	%r5, [%rd8];
	add.s64 	%rd9, %rd6, %rd7;
	st.global.u32 	[%rd9], %r5;
$L__BB1_2:
	ret;

}


// ===== COMPILED SASS (sm_100) =====

	.target	sm_100

	.elftype	@"ET_EXEC"


//--------------------- .note.nv.tkinfo           --------------------------
	.section	.note.nv.tkinfo,"",@"SHT_NOTE"
	.sectionflags	@"SHF_NOTE_NV_TKINFO"
	.tkinfo
        /*0018*/ 	.word	0x00000002
        /*0030*/ 	.string	""
        /*0030*/ 	.string	"ptxas"
        /*0030*/ 	.string	"Cuda compilation tools, release 13.0, V13.0.88"
        /*0030*/ 	.string	"Build cuda_13.0.r13.0/compiler.36424714_0"
        /*0030*/ 	.string	"-arch sm_100 -m 64 "



//--------------------- .note.nv.cuinfo           --------------------------
	.section	.note.nv.cuinfo,"",@"SHT_NOTE"
	.sectionflags	@"SHF_NOTE_NV_CUINFO"
        /*0018*/ 	.short	0x0002
        /*001a*/ 	.short	0x0064
        /*001c*/ 	.short	0x0082
	.zero		2


//--------------------- .nv.info                  --------------------------
	.section	.nv.info,"",@"SHT_CUDA_INFO"
	.align	4


	//----- nvinfo : EIATTR_REGCOUNT
	.align		4
        /*0000*/ 	.byte	0x04, 0x2f
        /*0002*/ 	.short	(.L_1 - .L_0)
	.align		4
.L_0:
        /*0004*/ 	.word	index@(_Z4fillPim)
        /*0008*/ 	.word	0x00000008


	//----- nvinfo : EIATTR_FRAME_SIZE
	.align		4
.L_1:
        /*000c*/ 	.byte	0x04, 0x11
        /*000e*/ 	.short	(.L_3 - .L_2)
	.align		4
.L_2:
        /*0010*/ 	.word	index@(_Z4fillPim)
        /*0014*/ 	.word	0x00000000


	//----- nvinfo : EIATTR_REGCOUNT
	.align		4
.L_3:
        /*0018*/ 	.byte	0x04, 0x2f
        /*001a*/ 	.short	(.L_5 - .L_4)
	.align		4
.L_4:
        /*001c*/ 	.word	index@(_Z4sendPiS_m)
        /*0020*/ 	.word	0x00000008


	//----- nvinfo : EIATTR_FRAME_SIZE
	.align		4
.L_5:
        /*0024*/ 	.byte	0x04, 0x11
        /*0026*/ 	.short	(.L_7 - .L_6)
	.align		4
.L_6:
        /*0028*/ 	.word	index@(_Z4sendPiS_m)
        /*002c*/ 	.word	0x00000000


	//----- nvinfo : EIATTR_MIN_STACK_SIZE
	.align		4
.L_7:
        /*0030*/ 	.byte	0x04, 0x12
        /*0032*/ 	.short	(.L_9 - .L_8)
	.align		4
.L_8:
        /*0034*/ 	.word	index@(_Z4sendPiS_m)
        /*0038*/ 	.word	0x00000000


	//----- nvinfo : EIATTR_MIN_STACK_SIZE
	.align		4
.L_9:
        /*003c*/ 	.byte	0x04, 0x12
        /*003e*/ 	.short	(.L_11 - .L_10)
	.align		4
.L_10:
        /*0040*/ 	.word	index@(_Z4fillPim)
        /*0044*/ 	.word	0x00000000
.L_11:


//--------------------- .nv.compat                --------------------------
	.section	.nv.compat,"",@"SHT_CUDA_COMPAT_INFO"
	.align	4
        /*0000*/ 	.byte	0x02, 0x09, 0x00, 0x00, 0x02, 0x02, 0x01, 0x00, 0x02, 0x05, 0x05, 0x00, 0x03, 0x07, 0x01, 0x01
        /*0010*/ 	.byte	0x02, 0x03, 0x00, 0x00, 0x02, 0x06, 0x01, 0x00, 0x04, 0x0b, 0x08, 0x00, 0x09, 0x00, 0x00, 0x00
        /*0020*/ 	.byte	0x00, 0x00, 0x00, 0x00


//--------------------- .nv.info._Z4sendPiS_m     --------------------------
	.section	.nv.info._Z4sendPiS_m,"",@"SHT_CUDA_INFO"
	.sectionflags	@""
	.align	4


	//----- nvinfo : EIATTR_CUDA_API_VERSION
	.align		4
        /*0000*/ 	.byte	0x04, 0x37
        /*0002*/ 	.short	(.L_13 - .L_12)
.L_12:
        /*0004*/ 	.word	0x00000082


	//----- nvinfo : EIATTR_KPARAM_INFO
	.align		4
.L_13:
        /*0008*/ 	.byte	0x04, 0x17
        /*000a*/ 	.short	(.L_15 - .L_14)
.L_14:
        /*000c*/ 	.word	0x00000000
        /*0010*/ 	.short	0x0002
        /*0012*/ 	.short	0x0010
        /*0014*/ 	.byte	0x00, 0xf0, 0x21, 0x00


	//----- nvinfo : EIATTR_KPARAM_INFO
	.align		4
.L_15:
        /*0018*/ 	.byte	0x04, 0x17
        /*001a*/ 	.short	(.L_17 - .L_16)
.L_16:
        /*001c*/ 	.word	0x00000000
        /*0020*/ 	.short	0x0001
        /*0022*/ 	.short	0x0008
        /*0024*/ 	.byte	0x00, 0xf5, 0x21, 0x00


	//----- nvinfo : EIATTR_KPARAM_INFO
	.align		4
.L_17:
        /*0028*/ 	.byte	0x04, 0x17
        /*002a*/ 	.short	(.L_19 - .L_18)
.L_18:
        /*002c*/ 	.word	0x00000000
        /*0030*/ 	.short	0x0000
        /*0032*/ 	.short	0x0000
        /*0034*/ 	.byte	0x00, 0xf5, 0x21, 0x00


	//----- nvinfo : EIATTR_SPARSE_MMA_MASK
	.align		4
.L_19:
        /*0038*/ 	.byte	0x03, 0x50
        /*003a*/ 	.short	0x0000


	//----- nvinfo : EIATTR_MAXREG_COUNT
	.align		4
        /*003c*/ 	.byte	0x03, 0x1b
        /*003e*/ 	.short	0x00ff


	//----- nvinfo : EIATTR_MERCURY_ISA_VERSION
	.align		4
        /*0040*/ 	.byte	0x03, 0x5f
        /*0042*/ 	.short	0x0101


	//----- nvinfo : EIATTR_VRC_CTA_INIT_COUNT
	.align		4
        /*0044*/ 	.byte	0x02, 0x4a
	.zero		1
	.zero		1


	//----- nvinfo : EIATTR_EXIT_INSTR_OFFSETS
	.align		4
        /*0048*/ 	.byte	0x04, 0x1c
        /*004a*/ 	.short	(.L_21 - .L_20)


	//   ....[0]....
.L_20:
        /*004c*/ 	.word	0x00000080


	//   ....[1]....
        /*0050*/ 	.word	0x00000130


	//----- nvinfo : EIATTR_CBANK_PARAM_SIZE
	.align		4
.L_21:
        /*0054*/ 	.byte	0x03, 0x19
        /*0056*/ 	.short	0x0018


	//----- nvinfo : EIATTR_PARAM_CBANK
	.align		4
        /*0058*/ 	.byte	0x04, 0x0a
        /*005a*/ 	.short	(.L_23 - .L_22)
	.align		4
.L_22:
        /*005c*/ 	.word	index@(.nv.constant0._Z4sendPiS_m)
        /*0060*/ 	.short	0x0380
        /*0062*/ 	.short	0x0018


	//----- nvinfo : EIATTR_SW_WAR
	.align		4
.L_23:
        /*0064*/ 	.byte	0x04, 0x36
        /*0066*/ 	.short	(.L_25 - .L_24)
.L_24:
        /*0068*/ 	.word	0x00000008
.L_25:


//--------------------- .nv.info._Z4fillPim       --------------------------
	.section	.nv.info._Z4fillPim,"",@"SHT_CUDA_INFO"
	.sectionflags	@""
	.align	4


	//----- nvinfo : EIATTR_CUDA_API_VERSION
	.align		4
        /*0000*/ 	.byte	0x04, 0x37
        /*0002*/ 	.short	(.L_27 - .L_26)
.L_26:
        /*0004*/ 	.word	0x00000082


	//----- nvinfo : EIATTR_KPARAM_INFO
	.align		4
.L_27:
        /*0008*/ 	.byte	0x04, 0x17
        /*000a*/ 	.short	(.L_29 - .L_28)
.L_28:
        /*000c*/ 	.word	0x00000000
        /*0010*/ 	.short	0x0001
        /*0012*/ 	.short	0x0008
        /*0014*/ 	.byte	0x00, 0xf0, 0x21, 0x00


	//----- nvinfo : EIATTR_KPARAM_INFO
	.align		4
.L_29:
        /*0018*/ 	.byte	0x04, 0x17
        /*001a*/ 	.short	(.L_31 - .L_30)
.L_30:
        /*001c*/ 	.word	0x00000000
        /*0020*/ 	.short	0x0000
        /*0022*/ 	.short	0x0000
        /*0024*/ 	.byte	0x00, 0xf5, 0x21, 0x00


	//----- nvinfo : EIATTR_SPARSE_MMA_MASK
	.align		4
.L_31:
        /*0028*/ 	.byte	0x03, 0x50
        /*002a*/ 	.short	0x0000


	//----- nvinfo : EIATTR_MAXREG_COUNT
	.align		4
        /*002c*/ 	.byte	0x03, 0x1b
        /*002e*/ 	.short	0x00ff


	//----- nvinfo : EIATTR_MERCURY_ISA_VERSION
	.align		4
        /*0030*/ 	.byte	0x03, 0x5f
        /*0032*/ 	.short	0x0101


	//----- nvinfo : EIATTR_VRC_CTA_INIT_COUNT
	.align		4
        /*0034*/ 	.byte	0x02, 0x4a
	.zero		1
	.zero		1


	//----- nvinfo : EIATTR_EXIT_INSTR_OFFSETS
	.align		4
        /*0038*/ 	.byte	0x04, 0x1c
        /*003a*/ 	.short	(.L_33 - .L_32)


	//   ....[0]....
.L_32:
        /*003c*/ 	.word	0x00000080


	//   ....[1]....
        /*0040*/ 	.word	0x000000e0


	//----- nvinfo : EIATTR_CBANK_PARAM_SIZE
	.align		4
.L_33:
        /*0044*/ 	.byte	0x03, 0x19
        /*0046*/ 	.short	0x0010


	//----- nvinfo : EIATTR_PARAM_CBANK
	.align		4
        /*0048*/ 	.byte	0x04, 0x0a
        /*004a*/ 	.short	(.L_35 - .L_34)
	.align		4
.L_34:
        /*004c*/ 	.word	index@(.nv.constant0._Z4fillPim)
        /*0050*/ 	.short	0x0380
        /*0052*/ 	.short	0x0010


	//----- nvinfo : EIATTR_SW_WAR
	.align		4
.L_35:
        /*0054*/ 	.byte	0x04, 0x36
        /*0056*/ 	.short	(.L_37 - .L_36)
.L_36:
        /*0058*/ 	.word	0x00000008
.L_37:


//--------------------- .nv.callgraph             --------------------------
	.section	.nv.callgraph,"",@"SHT_CUDA_CALLGRAPH"
	.align	4
	.sectionentsize	8
	.align		4
        /*0000*/ 	.word	0x00000000
	.align		4
        /*0004*/ 	.word	0xffffffff
	.align		4
        /*0008*/ 	.word	0x00000000
	.align		4
        /*000c*/ 	.word	0xfffffffe
	.align		4
        /*0010*/ 	.word	0x00000000
	.align		4
        /*0014*/ 	.word	0xfffffffd
	.align		4
        /*0018*/ 	.word	0x00000000
	.align		4
        /*001c*/ 	.word	0xfffffffc


//--------------------- .text._Z4sendPiS_m        --------------------------
	.section	.text._Z4sendPiS_m,"ax",@progbits
	.align	128
        .global         _Z4sendPiS_m
        .type           _Z4sendPiS_m,@function
        .size           _Z4sendPiS_m,(.L_x_2 - _Z4sendPiS_m)
        .other          _Z4sendPiS_m,@"STO_CUDA_ENTRY STV_DEFAULT"
_Z4sendPiS_m:
.text._Z4sendPiS_m:
[----:B------:R-:W-:Y:S01]  /*0000*/  LDC R1, c[0x0][0x37c] ;  /* 0x0000df00ff017b82 */ /* 0x000fe20000000800 */
[----:B------:R-:W0:Y:S07]  /*0010*/  S2R R3, SR_TID.X ;  /* 0x0000000000037919 */ /* 0x000e2e0000002100 */
[----:B------:R-:W0:Y:S01]  /*0020*/  S2UR UR4, SR_CTAID.X ;  /* 0x00000000000479c3 */ /* 0x000e220000002500 */
[----:B------:R-:W1:Y:S07]  /*0030*/  LDCU.64 UR6, c[0x0][0x390] ;  /* 0x00007200ff0677ac */ /* 0x000e6e0008000a00 */
[----:B------:R-:W0:Y:S02]  /*0040*/  LDC R0, c[0x0][0x360] ;  /* 0x0000d800ff007b82 */ /* 0x000e240000000800 */
[----:B0-----:R-:W-:-:S05]  /*0050*/  IMAD R0, R0, UR4, R3 ;  /* 0x0000000400007c24 */ /* 0x001fca000f8e0203 */
[----:B-1----:R-:W-:-:S04]  /*0060*/  ISETP.GE.U32.AND P0, PT, R0, UR6, PT ;  /* 0x0000000600007c0c */ /* 0x002fc8000bf06070 */
[----:B------:R-:W-:-:S13]  /*0070*/  ISETP.GE.U32.AND.EX P0, PT, RZ, UR7, PT, P0 ;  /* 0x00000007ff007c0c */ /* 0x000fda000bf06100 */
[----:B------:R-:W-:Y:S05]  /*0080*/  @P0 EXIT ;  /* 0x000000000000094d */ /* 0x000fea0003800000 */
[----:B------:R-:W0:Y:S01]  /*0090*/  LDCU.128 UR8, c[0x0][0x380] ;  /* 0x00007000ff0877ac */ /* 0x000e220008000c00 */
[----:B------:R-:W-:Y:S01]  /*00a0*/  IMAD.SHL.U32 R4, R0, 0x4, RZ ;  /* 0x0000000400047824 */ /* 0x000fe200078e00ff */
[----:B------:R-:W-:Y:S01]  /*00b0*/  SHF.R.U32.HI R0, RZ, 0x1e, R0 ;  /* 0x0000001eff007819 */ /* 0x000fe20000011600 */
[----:B------:R-:W1:Y:S03]  /*00c0*/  LDCU.64 UR4, c[0x0][0x358] ;  /* 0x00006b00ff0477ac */ /* 0x000e660008000a00 */
[----:B0-----:R-:W-:-:S04]  /*00d0*/  IADD3 R2, P0, PT, R4, UR8, RZ ;  /* 0x0000000804027c10 */ /* 0x001fc8000ff1e0ff */
[----:B------:R-:W-:-:S06]  /*00e0*/  IADD3.X R3, PT, PT, R0, UR9, RZ, P0, !PT ;  /* 0x0000000900037c10 */ /* 0x000fcc00087fe4ff */
[----:B-1----:R-:W2:Y:S01]  /*00f0*/  LDG.E R3, desc[UR4][R2.64] ;  /* 0x0000000402037981 */ /* 0x002ea2000c1e1900 */
[----:B------:R-:W-:-:S04]  /*0100*/  IADD3 R4, P0, PT, R4, UR10, RZ ;  /* 0x0000000a04047c10 */ /* 0x000fc8000ff1e0ff */
[----:B------:R-:W-:-:S05]  /*0110*/  IADD3.X R5, PT, PT, R0, UR11, RZ, P0, !PT ;  /* 0x0000000b00057c10 */ /* 0x000fca00087fe4ff */
[----:B--2---:R-:W-:Y:S01]  /*0120*/  STG.E desc[UR4][R4.64], R3 ;  /* 0x0000000304007986 */ /* 0x004fe2000c101904 */
[----:B------:R-:W-:Y:S05]  /*0130*/  EXIT ;  /* 0x000000000000794d */ /* 0x000fea0003800000 */
.L_x_0:
[----:B------:R-:W-:-:S00]  /*0140*/  BRA `(.L_x_0) ;  /* 0xfffffffc00fc7947 */ /* 0x000fc0000383ffff */
[----:B------:R-:W-:-:S00]  /*0150*/  NOP ;  /* 0x0000000000007918 */ /* 0x000fc00000000000 */
        /* <DEDUP_REMOVED lines=10> */
.L_x_2:


//--------------------- .text._Z4fillPim          --------------------------
	.section	.text._Z4fillPim,"ax",@progbits
	.align	128
        .global         _Z4fillPim
        .type           _Z4fillPim,@function
        .size           _Z4fillPim,(.L_x_3 - _Z4fillPim)
        .other          _Z4fillPim,@"STO_CUDA_ENTRY STV_DEFAULT"
_Z4fillPim:
.text._Z4fillPim:
        /* <DEDUP_REMOVED lines=9> */
[----:B------:R-:W0:Y:S01]  /*0090*/  LDCU.64 UR6, c[0x0][0x380] ;  /* 0x00007000ff0677ac */ /* 0x000e220008000a00 */
[----:B------:R-:W1:Y:S01]  /*00a0*/  LDCU.64 UR4, c[0x0][0x358] ;  /* 0x00006b00ff0477ac */ /* 0x000e620008000a00 */
[----:B0-----:R-:W-:-:S04]  /*00b0*/  LEA R2, P0, R5, UR6, 0x2 ;  /* 0x0000000605027c11 */ /* 0x001fc8000f8010ff */
[----:B------:R-:W-:-:S05]  /*00c0*/  LEA.HI.X R3, R5, UR7, RZ, 0x2, P0 ;  /* 0x0000000705037c11 */ /* 0x000fca00080f14ff */
[----:B-1----:R-:W-:Y:S01]  /*00d0*/  STG.E desc[UR4][R2.64], R5 ;  /* 0x0000000502007986 */ /* 0x002fe2000c101904 */
[----:B------:R-:W-:Y:S05]  /*00e0*/  EXIT ;  /* 0x000000000000794d */ /* 0x000fea0003800000 */
.L_x_1:
        /* <DEDUP_REMOVED lines=9> */
.L_x_3:


//--------------------- .nv.shared.reserved.0     --------------------------
	.section	.nv.shared.reserved.0,"aw",@nobits
	.weak		__nv_reservedSMEM_offset_0_alias
	.size		__nv_reservedSMEM_offset_0_alias, 0, 64
	.other		__nv_reservedSMEM_offset_0_alias,@"STO_CUDA_RESERVED_SHARED STV_DEFAULT"
__nv_reservedSMEM_offset_0_alias:
	.zero		0
	.zero		64


//--------------------- .nv.constant0._Z4sendPiS_m --------------------------
	.section	.nv.constant0._Z4sendPiS_m,"a",@progbits
	.sectionflags	@""
	.align	4
.nv.constant0._Z4sendPiS_m:
	.zero		920


//--------------------- .nv.constant0._Z4fillPim  --------------------------
	.section	.nv.constant0._Z4fillPim,"a",@progbits
	.sectionflags	@""
	.align	4
.nv.constant0._Z4fillPim:
	.zero		912


//--------------------- SYMBOLS --------------------------

	.type		.nv.reservedSmem.offset0,@object
	.size		.nv.reservedSmem.offset0,0x4
